//
// Generated by NVIDIA NVVM Compiler
//
// Compiler Build ID: CL-36424714
// Cuda compilation tools, release 13.0, V13.0.88
// Based on NVVM 20.0.0
//

.version 9.0
.target sm_100
.address_size 64

	// .globl	_Z6Conv2DPfS_S_ii

.visible .entry _Z6Conv2DPfS_S_ii(
	.param .u64 .ptr .align 1 _Z6Conv2DPfS_S_ii_param_0,
	.param .u64 .ptr .align 1 _Z6Conv2DPfS_S_ii_param_1,
	.param .u64 .ptr .align 1 _Z6Conv2DPfS_S_ii_param_2,
	.param .u32 _Z6Conv2DPfS_S_ii_param_3,
	.param .u32 _Z6Conv2DPfS_S_ii_param_4
)
{
	.reg .pred 	%p<32>;
	.reg .b32 	%r<21>;
	.reg .b32 	%f<47>;
	.reg .b64 	%rd<28>;

	ld.param.u64 	%rd8, [_Z6Conv2DPfS_S_ii_param_0];
	ld.param.u64 	%rd9, [_Z6Conv2DPfS_S_ii_param_1];
	ld.param.u64 	%rd7, [_Z6Conv2DPfS_S_ii_param_2];
	ld.param.u32 	%r7, [_Z6Conv2DPfS_S_ii_param_3];
	ld.param.u32 	%r8, [_Z6Conv2DPfS_S_ii_param_4];
	cvta.to.global.u64 	%rd1, %rd9;
	cvta.to.global.u64 	%rd2, %rd8;
	mov.u32 	%r9, %ctaid.y;
	mov.u32 	%r10, %ntid.y;
	mov.u32 	%r11, %tid.y;
	mad.lo.s32 	%r1, %r9, %r10, %r11;
	mov.u32 	%r12, %ctaid.x;
	mov.u32 	%r13, %ntid.x;
	mov.u32 	%r14, %tid.x;
	mad.lo.s32 	%r2, %r12, %r13, %r14;
	setp.ge.s32 	%p3, %r1, %r8;
	setp.ge.s32 	%p4, %r2, %r7;
	or.pred  	%p5, %p4, %p3;
	@%p5 bra 	$L__BB0_20;
	setp.eq.s32 	%p6, %r1, 0;
	add.s32 	%r15, %r1, -1;
	mul.lo.s32 	%r3, %r15, %r7;
	setp.lt.s32 	%p7, %r2, 1;
	cvt.s64.s32 	%rd10, %r3;
	cvt.s64.s32 	%rd3, %r2;
	add.s64 	%rd11, %rd3, %rd10;
	shl.b64 	%rd12, %rd11, 2;
	add.s64 	%rd4, %rd2, %rd12;
	mov.f32 	%f39, 0f00000000;
	or.pred  	%p8, %p6, %p7;
	@%p8 bra 	$L__BB0_3;
	ld.global.f32 	%f20, [%rd4+-4];
	ld.global.f32 	%f21, [%rd1];
	fma.rn.f32 	%f39, %f20, %f21, 0f00000000;
$L__BB0_3:
	setp.eq.s32 	%p9, %r1, 0;
	setp.lt.s32 	%p10, %r2, 0;
	or.pred  	%p11, %p9, %p10;
	@%p11 bra 	$L__BB0_5;
	add.s32 	%r16, %r2, %r3;
	mul.wide.s32 	%rd13, %r16, 4;
	add.s64 	%rd14, %rd2, %rd13;
	ld.global.f32 	%f22, [%rd14];
	ld.global.f32 	%f23, [%rd1+4];
	fma.rn.f32 	%f39, %f22, %f23, %f39;
$L__BB0_5:
	setp.eq.s32 	%p12, %r1, 0;
	add.s32 	%r17, %r2, 1;
	setp.gt.s32 	%p13, %r2, -2;
	setp.lt.s32 	%p14, %r17, %r7;
	and.pred  	%p1, %p13, %p14;
	not.pred 	%p16, %p1;
	or.pred  	%p17, %p12, %p16;
	@%p17 bra 	$L__BB0_7;
	ld.global.f32 	%f24, [%rd4+4];
	ld.global.f32 	%f25, [%rd1+8];
	fma.rn.f32 	%f39, %f24, %f25, %f39;
$L__BB0_7:
	setp.gt.s32 	%p18, %r2, 0;
	mul.lo.s32 	%r4, %r1, %r7;
	setp.le.s32 	%p19, %r2, %r7;
	and.pred  	%p2, %p18, %p19;
	cvt.s64.s32 	%rd15, %r4;
	add.s64 	%rd16, %rd3, %rd15;
	shl.b64 	%rd17, %rd16, 2;
	add.s64 	%rd5, %rd2, %rd17;
	not.pred 	%p20, %p2;
	@%p20 bra 	$L__BB0_9;
	ld.global.f32 	%f26, [%rd5+-4];
	ld.global.f32 	%f27, [%rd1+12];
	fma.rn.f32 	%f39, %f26, %f27, %f39;
$L__BB0_9:
	setp.lt.s32 	%p21, %r2, 0;
	@%p21 bra 	$L__BB0_11;
	add.s32 	%r18, %r2, %r4;
	mul.wide.s32 	%rd18, %r18, 4;
	add.s64 	%rd19, %rd2, %rd18;
	ld.global.f32 	%f28, [%rd19];
	ld.global.f32 	%f29, [%rd1+16];
	fma.rn.f32 	%f39, %f28, %f29, %f39;
$L__BB0_11:
	@%p16 bra 	$L__BB0_13;
	ld.global.f32 	%f30, [%rd5+4];
	ld.global.f32 	%f31, [%rd1+20];
	fma.rn.f32 	%f39, %f30, %f31, %f39;
$L__BB0_13:
	add.s32 	%r5, %r1, 1;
	setp.ge.u32 	%p23, %r5, %r8;
	add.s32 	%r6, %r4, %r7;
	cvt.s64.s32 	%rd20, %r6;
	add.s64 	%rd21, %rd3, %rd20;
	shl.b64 	%rd22, %rd21, 2;
	add.s64 	%rd6, %rd2, %rd22;
	or.pred  	%p25, %p23, %p20;
	@%p25 bra 	$L__BB0_15;
	ld.global.f32 	%f32, [%rd6+-4];
	ld.global.f32 	%f33, [%rd1+24];
	fma.rn.f32 	%f39, %f32, %f33, %f39;
$L__BB0_15:
	setp.ge.u32 	%p26, %r5, %r8;
	setp.lt.s32 	%p27, %r2, 0;
	or.pred  	%p28, %p26, %p27;
	@%p28 bra 	$L__BB0_17;
	add.s32 	%r19, %r2, %r6;
	mul.wide.s32 	%rd23, %r19, 4;
	add.s64 	%rd24, %rd2, %rd23;
	ld.global.f32 	%f34, [%rd24];
	ld.global.f32 	%f35, [%rd1+28];
	fma.rn.f32 	%f39, %f34, %f35, %f39;
$L__BB0_17:
	setp.ge.u32 	%p29, %r5, %r8;
	or.pred  	%p31, %p29, %p16;
	@%p31 bra 	$L__BB0_19;
	ld.global.f32 	%f36, [%rd6+4];
	ld.global.f32 	%f37, [%rd1+32];
	fma.rn.f32 	%f39, %f36, %f37, %f39;
$L__BB0_19:
	add.s32 	%r20, %r4, %r2;
	cvta.to.global.u64 	%rd25, %rd7;
	mul.wide.s32 	%rd26, %r20, 4;
	add.s64 	%rd27, %rd25, %rd26;
	st.global.f32 	[%rd27], %f39;
$L__BB0_20:
	ret;

}


// ===== COMPILED SASS (sm_100) =====

	.target	sm_100

	.elftype	@"ET_EXEC"


//--------------------- .note.nv.tkinfo           --------------------------
	.section	.note.nv.tkinfo,"",@"SHT_NOTE"
	.sectionflags	@"SHF_NOTE_NV_TKINFO"
	.tkinfo
        /*0018*/ 	.word	0x00000002
        /*0030*/ 	.string	""
        /*0030*/ 	.string	"ptxas"
        /*0030*/ 	.string	"Cuda compilation tools, release 13.0, V13.0.88"
        /*0030*/ 	.string	"Build cuda_13.0.r13.0/compiler.36424714_0"
        /*0030*/ 	.string	"-arch sm_100 -m 64 "



//--------------------- .note.nv.cuinfo           --------------------------
	.section	.note.nv.cuinfo,"",@"SHT_NOTE"
	.sectionflags	@"SHF_NOTE_NV_CUINFO"
        /*0018*/ 	.short	0x0002
        /*001a*/ 	.short	0x0064
        /*001c*/ 	.short	0x0082
	.zero		2


//--------------------- .nv.info                  --------------------------
	.section	.nv.info,"",@"SHT_CUDA_INFO"
	.align	4


	//----- nvinfo : EIATTR_REGCOUNT
	.align		4
        /*0000*/ 	.byte	0x04, 0x2f
        /*0002*/ 	.short	(.L_1 - .L_0)
	.align		4
.L_0:
        /*0004*/ 	.word	index@(_Z6Conv2DPfS_S_ii)
        /*0008*/ 	.word	0x00000020


	//----- nvinfo : EIATTR_FRAME_SIZE
	.align		4
.L_1:
        /*000c*/ 	.byte	0x04, 0x11
        /*000e*/ 	.short	(.L_3 - .L_2)
	.align		4
.L_2:
        /*0010*/ 	.word	index@(_Z6Conv2DPfS_S_ii)
        /*0014*/ 	.word	0x00000000


	//----- nvinfo : EIATTR_MIN_STACK_SIZE
	.align		4
.L_3:
        /*0018*/ 	.byte	0x04, 0x12
        /*001a*/ 	.short	(.L_5 - .L_4)
	.align		4
.L_4:
        /*001c*/ 	.word	index@(_Z6Conv2DPfS_S_ii)
        /*0020*/ 	.word	0x00000000
.L_5:


//--------------------- .nv.compat                --------------------------
	.section	.nv.compat,"",@"SHT_CUDA_COMPAT_INFO"
	.align	4
        /*0000*/ 	.byte	0x02, 0x09, 0x00, 0x00, 0x02, 0x02, 0x01, 0x00, 0x02, 0x05, 0x05, 0x00, 0x03, 0x07, 0x01, 0x01
        /*0010*/ 	.byte	0x02, 0x03, 0x00, 0x00, 0x02, 0x06, 0x01, 0x00, 0x04, 0x0b, 0x08, 0x00, 0x09, 0x00, 0x00, 0x00
        /*0020*/ 	.byte	0x00, 0x00, 0x00, 0x00


//--------------------- .nv.info._Z6Conv2DPfS_S_ii --------------------------
	.section	.nv.info._Z6Conv2DPfS_S_ii,"",@"SHT_CUDA_INFO"
	.sectionflags	@""
	.align	4


	//----- nvinfo : EIATTR_CUDA_API_VERSION
	.align		4
        /*0000*/ 	.byte	0x04, 0x37
        /*0002*/ 	.short	(.L_7 - .L_6)
.L_6:
        /*0004*/ 	.word	0x00000082


	//----- nvinfo : EIATTR_KPARAM_INFO
	.align		4
.L_7:
        /*0008*/ 	.byte	0x04, 0x17
        /*000a*/ 	.short	(.L_9 - .L_8)
.L_8:
        /*000c*/ 	.word	0x00000000
        /*0010*/ 	.short	0x0004
        /*0012*/ 	.short	0x001c
        /*0014*/ 	.byte	0x00, 0xf0, 0x11, 0x00


	//----- nvinfo : EIATTR_KPARAM_INFO
	.align		4
.L_9:
        /*0018*/ 	.byte	0x04, 0x17
        /*001a*/ 	.short	(.L_11 - .L_10)
.L_10:
        /*001c*/ 	.word	0x00000000
        /*0020*/ 	.short	0x0003
        /*0022*/ 	.short	0x0018
        /*0024*/ 	.byte	0x00, 0xf0, 0x11, 0x00


	//----- nvinfo : EIATTR_KPARAM_INFO
	.align		4
.L_11:
        /*0028*/ 	.byte	0x04, 0x17
        /*002a*/ 	.short	(.L_13 - .L_12)
.L_12:
        /*002c*/ 	.word	0x00000000
        /*0030*/ 	.short	0x0002
        /*0032*/ 	.short	0x0010
        /*0034*/ 	.byte	0x00, 0xf5, 0x21, 0x00


	//----- nvinfo : EIATTR_KPARAM_INFO
	.align		4
.L_13:
        /*0038*/ 	.byte	0x04, 0x17
        /*003a*/ 	.short	(.L_15 - .L_14)
.L_14:
        /*003c*/ 	.word	0x00000000
        /*0040*/ 	.short	0x0001
        /*0042*/ 	.short	0x0008
        /*0044*/ 	.byte	0x00, 0xf5, 0x21, 0x00


	//----- nvinfo : EIATTR_KPARAM_INFO
	.align		4
.L_15:
        /*0048*/ 	.byte	0x04, 0x17
        /*004a*/ 	.short	(.L_17 - .L_16)
.L_16:
        /*004c*/ 	.word	0x00000000
        /*0050*/ 	.short	0x0000
        /*0052*/ 	.short	0x0000
        /*0054*/ 	.byte	0x00, 0xf5, 0x21, 0x00


	//----- nvinfo : EIATTR_SPARSE_MMA_MASK
	.align		4
.L_17:
        /*0058*/ 	.byte	0x03, 0x50
        /*005a*/ 	.short	0x0000


	//----- nvinfo : EIATTR_MAXREG_COUNT
	.align		4
        /*005c*/ 	.byte	0x03, 0x1b
        /*005e*/ 	.short	0x00ff


	//----- nvinfo : EIATTR_MERCURY_ISA_VERSION
	.align		4
        /*0060*/ 	.byte	0x03, 0x5f
        /*0062*/ 	.short	0x0101


	//----- nvinfo : EIATTR_VRC_CTA_INIT_COUNT
	.align		4
        /*0064*/ 	.byte	0x02, 0x4a
	.zero		1
	.zero		1


	//----- nvinfo : EIATTR_EXIT_INSTR_OFFSETS
	.align		4
        /*0068*/ 	.byte	0x04, 0x1c
        /*006a*/ 	.short	(.L_19 - .L_18)


	//   ....[0]....
.L_18:
        /*006c*/ 	.word	0x000000c0


	//   ....[1]....
        /*0070*/ 	.word	0x000005f0


	//----- nvinfo : EIATTR_CBANK_PARAM_SIZE
	.align		4
.L_19:
        /*0074*/ 	.byte	0x03, 0x19
        /*0076*/ 	.short	0x0020


	//----- nvinfo : EIATTR_PARAM_CBANK
	.align		4
        /*0078*/ 	.byte	0x04, 0x0a
        /*007a*/ 	.short	(.L_21 - .L_20)
	.align		4
.L_20:
        /*007c*/ 	.word	index@(.nv.constant0._Z6Conv2DPfS_S_ii)
        /*0080*/ 	.short	0x0380
        /*0082*/ 	.short	0x0020


	//----- nvinfo : EIATTR_SW_WAR
	.align		4
.L_21:
        /*0084*/ 	.byte	0x04, 0x36
        /*0086*/ 	.short	(.L_23 - .L_22)
.L_22:
        /*0088*/ 	.word	0x00000008
.L_23:


//--------------------- .nv.callgraph             --------------------------
	.section	.nv.callgraph,"",@"SHT_CUDA_CALLGRAPH"
	.align	4
	.sectionentsize	8
	.align		4
        /*0000*/ 	.word	0x00000000
	.align		4
        /*0004*/ 	.word	0xffffffff
	.align		4
        /*0008*/ 	.word	0x00000000
	.align		4
        /*000c*/ 	.word	0xfffffffe
	.align		4
        /*0010*/ 	.word	0x00000000
	.align		4
        /*0014*/ 	.word	0xfffffffd
	.align		4
        /*0018*/ 	.word	0x00000000
	.align		4
        /*001c*/ 	.word	0xfffffffc


//--------------------- .text._Z6Conv2DPfS_S_ii   --------------------------
	.section	.text._Z6Conv2DPfS_S_ii,"ax",@progbits
	.align	128
        .global         _Z6Conv2DPfS_S_ii
        .type           _Z6Conv2DPfS_S_ii,@function
        .size           _Z6Conv2DPfS_S_ii,(.L_x_1 - _Z6Conv2DPfS_S_ii)
        .other          _Z6Conv2DPfS_S_ii,@"STO_CUDA_ENTRY STV_DEFAULT"
_Z6Conv2DPfS_S_ii:
.text._Z6Conv2DPfS_S_ii:
[----:B------:R-:W-:Y:S01]  /*0000*/  LDC R1, c[0x0][0x37c] ;  /* 0x0000df00ff017b82 */ /* 0x000fe20000000800 */
[----:B------:R-:W0:Y:S07]  /*0010*/  S2R R3, SR_TID.Y ;  /* 0x0000000000037919 */ /* 0x000e2e0000002200 */
[----:B------:R-:W0:Y:S01]  /*0020*/  S2UR UR4, SR_CTAID.Y ;  /* 0x00000000000479c3 */ /* 0x000e220000002600 */
[----:B------:R-:W1:Y:S01]  /*0030*/  LDCU.64 UR6, c[0x0][0x398] ;  /* 0x00007300ff0677ac */ /* 0x000e620008000a00 */
[----:B------:R-:W2:Y:S06]  /*0040*/  S2R R0, SR_TID.X ;  /* 0x0000000000007919 */ /* 0x000eac0000002100 */
[----:B------:R-:W0:Y:S08]  /*0050*/  LDC R6, c[0x0][0x364] ;  /* 0x0000d900ff067b82 */ /* 0x000e300000000800 */
[----:B------:R-:W2:Y:S08]  /*0060*/  S2UR UR5, SR_CTAID.X ;  /* 0x00000000000579c3 */ /* 0x000eb00000002500 */
[----:B------:R-:W2:Y:S01]  /*0070*/  LDC R25, c[0x0][0x360] ;  /* 0x0000d800ff197b82 */ /* 0x000ea20000000800 */
[----:B0-----:R-:W-:-:S05]  /*0080*/  IMAD R6, R6, UR4, R3 ;  /* 0x0000000406067c24 */ /* 0x001fca000f8e0203 */
[----:B-1----:R-:W-:Y:S01]  /*0090*/  ISETP.GE.AND P0, PT, R6, UR7, PT ;  /* 0x0000000706007c0c */ /* 0x002fe2000bf06270 */
[----:B--2---:R-:W-:-:S05]  /*00a0*/  IMAD R25, R25, UR5, R0 ;  /* 0x0000000519197c24 */ /* 0x004fca000f8e0200 */
[----:B------:R-:W-:-:S13]  /*00b0*/  ISETP.GE.OR P0, PT, R25, UR6, P0 ;  /* 0x0000000619007c0c */ /* 0x000fda0008706670 */
[----:B------:R-:W-:Y:S05]  /*00c0*/  @P0 EXIT ;  /* 0x000000000000094d */ /* 0x000fea0003800000 */
[C---:B------:R-:W-:Y:S01]  /*00d0*/  ISETP.GE.AND P3, PT, R25.reuse, RZ, PT ;  /* 0x000000ff1900720c */ /* 0x040fe20003f66270 */
[----:B------:R-:W0:Y:S01]  /*00e0*/  LDCU.64 UR8, c[0x0][0x380] ;  /* 0x00007000ff0877ac */ /* 0x000e220008000a00 */
[----:B------:R-:W-:Y:S01]  /*00f0*/  ISETP.GE.AND P1, PT, R25, 0x1, PT ;  /* 0x000000011900780c */ /* 0x000fe20003f26270 */
[C---:B------:R-:W-:Y:S01]  /*0100*/  VIADD R0, R6.reuse, 0xffffffff ;  /* 0xffffffff06007836 */ /* 0x040fe20000000000 */
[C---:B------:R-:W-:Y:S01]  /*0110*/  ISETP.EQ.OR P4, PT, R6.reuse, RZ, !P3 ;  /* 0x000000ff0600720c */ /* 0x040fe20005f82670 */
[----:B------:R-:W1:Y:S01]  /*0120*/  LDCU.64 UR4, c[0x0][0x358] ;  /* 0x00006b00ff0477ac */ /* 0x000e620008000a00 */
[----:B------:R-:W-:Y:S01]  /*0130*/  ISETP.EQ.OR P1, PT, R6, RZ, !P1 ;  /* 0x000000ff0600720c */ /* 0x000fe20004f22670 */
[----:B------:R-:W-:Y:S01]  /*0140*/  IMAD R0, R0, UR6, RZ ;  /* 0x0000000600007c24 */ /* 0x000fe2000f8e02ff */
[----:B------:R-:W-:-:S04]  /*0150*/  SHF.R.S32.HI R11, RZ, 0x1f, R25 ;  /* 0x0000001fff0b7819 */ /* 0x000fc80000011419 */
[C---:B------:R-:W-:Y:S01]  /*0160*/  IADD3 R5, P0, PT, R25.reuse, R0, RZ ;  /* 0x0000000019057210 */ /* 0x040fe20007f1e0ff */
[----:B------:R-:W-:Y:S01]  /*0170*/  IMAD R14, R6, UR6, RZ ;  /* 0x00000006060e7c24 */ /* 0x000fe2000f8e02ff */
[C---:B------:R-:W-:Y:S01]  /*0180*/  ISETP.GT.AND P2, PT, R25.reuse, UR6, PT ;  /* 0x0000000619007c0c */ /* 0x040fe2000bf44270 */
[----:B------:R-:W-:Y:S01]  /*0190*/  IMAD.MOV.U32 R24, RZ, RZ, RZ ;  /* 0x000000ffff187224 */ /* 0x000fe200078e00ff */
[----:B------:R-:W-:Y:S01]  /*01a0*/  LEA.HI.X.SX32 R10, R0, R11, 0x1, P0 ;  /* 0x0000000b000a7211 */ /* 0x000fe200000f0eff */
[----:B------:R-:W2:Y:S01]  /*01b0*/  @!P4 LDC.64 R12, c[0x0][0x380] ;  /* 0x0000e000ff0ccb82 */ /* 0x000ea20000000a00 */
[----:B------:R-:W-:Y:S01]  /*01c0*/  @!P4 IMAD.IADD R15, R25, 0x1, R0 ;  /* 0x00000001190fc824 */ /* 0x000fe200078e0200 */
[----:B0-----:R-:W-:-:S04]  /*01d0*/  LEA R4, P0, R5, UR8, 0x2 ;  /* 0x0000000805047c11 */ /* 0x001fc8000f8010ff */
[----:B------:R-:W-:Y:S02]  /*01e0*/  LEA.HI.X R5, R5, UR9, R10, 0x2, P0 ;  /* 0x0000000905057c11 */ /* 0x000fe400080f140a */
[----:B------:R-:W0:Y:S03]  /*01f0*/  @!P1 LDC.64 R2, c[0x0][0x388] ;  /* 0x0000e200ff029b82 */ /* 0x000e260000000a00 */
[----:B-1----:R-:W3:Y:S05]  /*0200*/  @!P1 LDG.E R0, desc[UR4][R4.64+-0x4] ;  /* 0xfffffc0404009981 */ /* 0x002eea000c1e1900 */
[----:B------:R-:W1:Y:S01]  /*0210*/  @!P4 LDC.64 R8, c[0x0][0x388] ;  /* 0x0000e200ff08cb82 */ /* 0x000e620000000a00 */
[----:B--2---:R-:W-:-:S07]  /*0220*/  @!P4 IMAD.WIDE R12, R15, 0x4, R12 ;  /* 0x000000040f0cc825 */ /* 0x004fce00078e020c */
[----:B------:R-:W2:Y:S01]  /*0230*/  @P3 LDC.64 R20, c[0x0][0x380] ;  /* 0x0000e000ff143b82 */ /* 0x000ea20000000a00 */
[----:B------:R-:W4:Y:S04]  /*0240*/  @!P4 LDG.E R13, desc[UR4][R12.64] ;  /* 0x000000040c0dc981 */ /* 0x000f28000c1e1900 */
[----:B0-----:R0:W3:Y:S04]  /*0250*/  @!P1 LDG.E R7, desc[UR4][R2.64] ;  /* 0x0000000402079981 */ /* 0x0010e8000c1e1900 */
[----:B-1----:R-:W4:Y:S01]  /*0260*/  @!P4 LDG.E R8, desc[UR4][R8.64+0x4] ;  /* 0x000004040808c981 */ /* 0x002f22000c1e1900 */
[----:B------:R-:W-:-:S05]  /*0270*/  VIADD R10, R25, 0x1 ;  /* 0x00000001190a7836 */ /* 0x000fca0000000000 */
[----:B------:R-:W-:-:S04]  /*0280*/  ISETP.GE.AND P0, PT, R10, UR6, PT ;  /* 0x000000060a007c0c */ /* 0x000fc8000bf06270 */
[----:B------:R-:W-:-:S04]  /*0290*/  ISETP.GT.AND P0, PT, R25, -0x2, !P0 ;  /* 0xfffffffe1900780c */ /* 0x000fc80004704270 */
[----:B------:R-:W-:Y:S02]  /*02a0*/  ISETP.EQ.OR P5, PT, R6, RZ, !P0 ;  /* 0x000000ff0600720c */ /* 0x000fe400047a2670 */
[C---:B------:R-:W-:Y:S02]  /*02b0*/  IADD3 R10, P6, PT, R25.reuse, R14, RZ ;  /* 0x0000000e190a7210 */ /* 0x040fe40007fde0ff */
[----:B------:R-:W-:Y:S01]  /*02c0*/  ISETP.GT.AND P2, PT, R25, RZ, !P2 ;  /* 0x000000ff1900720c */ /* 0x000fe20005744270 */
[C---:B------:R-:W-:Y:S01]  /*02d0*/  VIADD R26, R14.reuse, UR6 ;  /* 0x000000060e1a7c36 */ /* 0x040fe20008000000 */
[----:B0-----:R-:W-:Y:S02]  /*02e0*/  LEA.HI.X.SX32 R3, R14, R11, 0x1, P6 ;  /* 0x0000000b0e037211 */ /* 0x001fe400030f0eff */
[----:B------:R-:W-:-:S04]  /*02f0*/  LEA R2, P6, R10, UR8, 0x2 ;  /* 0x000000080a027c11 */ /* 0x000fc8000f8c10ff */
[----:B------:R-:W-:Y:S01]  /*0300*/  LEA.HI.X R3, R10, UR9, R3, 0x2, P6 ;  /* 0x000000090a037c11 */ /* 0x000fe2000b0f1403 */
[----:B------:R-:W5:Y:S01]  /*0310*/  @!P5 LDG.E R5, desc[UR4][R4.64+0x4] ;  /* 0x000004040405d981 */ /* 0x000f62000c1e1900 */
[----:B------:R-:W-:-:S03]  /*0320*/  IADD3 R15, P6, PT, R25, R26, RZ ;  /* 0x0000001a190f7210 */ /* 0x000fc60007fde0ff */
[----:B------:R-:W5:Y:S01]  /*0330*/  @P2 LDG.E R27, desc[UR4][R2.64+-0x4] ;  /* 0xfffffc04021b2981 */ /* 0x000f62000c1e1900 */
[----:B------:R-:W-:Y:S02]  /*0340*/  LEA.HI.X.SX32 R16, R26, R11, 0x1, P6 ;  /* 0x0000000b1a107211 */ /* 0x000fe400030f0eff */
[----:B------:R-:W-:-:S04]  /*0350*/  LEA R10, P6, R15, UR8, 0x2 ;  /* 0x000000080f0a7c11 */ /* 0x000fc8000f8c10ff */
[----:B------:R-:W-:Y:S01]  /*0360*/  LEA.HI.X R11, R15, UR9, R16, 0x2, P6 ;  /* 0x000000090f0b7c11 */ /* 0x000fe2000b0f1410 */
[----:B---3--:R-:W-:Y:S01]  /*0370*/  @!P1 FFMA R24, R0, R7, RZ ;  /* 0x0000000700189223 */ /* 0x008fe200000000ff */
[----:B------:R-:W-:Y:S02]  /*0380*/  VIADD R0, R6, 0x1 ;  /* 0x0000000106007836 */ /* 0x000fe40000000000 */
[----:B------:R-:W0:Y:S01]  /*0390*/  @!P5 LDC.64 R6, c[0x0][0x388] ;  /* 0x0000e200ff06db82 */ /* 0x000e220000000a00 */
[----:B----4-:R-:W-:Y:S02]  /*03a0*/  @!P4 FFMA R24, R13, R8, R24 ;  /* 0x000000080d18c223 */ /* 0x010fe40000000018 */
[C---:B------:R-:W-:Y:S02]  /*03b0*/  ISETP.GE.U32.OR P4, PT, R0.reuse, UR7, !P3 ;  /* 0x0000000700007c0c */ /* 0x040fe4000df86470 */
[----:B------:R-:W-:-:S03]  /*03c0*/  ISETP.GE.U32.OR P1, PT, R0, UR7, !P2 ;  /* 0x0000000700007c0c */ /* 0x000fc6000d726470 */
[----:B------:R-:W1:Y:S01]  /*03d0*/  @P2 LDC.64 R8, c[0x0][0x388] ;  /* 0x0000e200ff082b82 */ /* 0x000e620000000a00 */
[----:B------:R-:W-:Y:S01]  /*03e0*/  ISETP.GE.U32.OR P6, PT, R0, UR7, !P0 ;  /* 0x0000000700007c0c */ /* 0x000fe2000c7c6470 */
[----:B------:R-:W-:-:S06]  /*03f0*/  IMAD.IADD R0, R25, 0x1, R14 ;  /* 0x0000000119007824 */ /* 0x000fcc00078e020e */
[----:B------:R-:W3:Y:S08]  /*0400*/  @P3 LDC.64 R12, c[0x0][0x388] ;  /* 0x0000e200ff0c3b82 */ /* 0x000ef00000000a00 */
[----:B------:R-:W4:Y:S01]  /*0410*/  @P0 LDC.64 R14, c[0x0][0x388] ;  /* 0x0000e200ff0e0b82 */ /* 0x000f220000000a00 */
[----:B0-----:R-:W5:Y:S07]  /*0420*/  @!P5 LDG.E R6, desc[UR4][R6.64+0x8] ;  /* 0x000008040606d981 */ /* 0x001f6e000c1e1900 */
[----:B------:R-:W0:Y:S08]  /*0430*/  @!P4 LDC.64 R18, c[0x0][0x380] ;  /* 0x0000e000ff12cb82 */ /* 0x000e300000000a00 */
[----:B------:R-:W0:Y:S01]  /*0440*/  @!P1 LDC.64 R16, c[0x0][0x388] ;  /* 0x0000e200ff109b82 */ /* 0x000e220000000a00 */
[----:B--2---:R-:W-:Y:S01]  /*0450*/  @P3 IMAD.WIDE R20, R0, 0x4, R20 ;  /* 0x0000000400143825 */ /* 0x004fe200078e0214 */
[----:B-1----:R-:W2:Y:S04]  /*0460*/  @P2 LDG.E R8, desc[UR4][R8.64+0xc] ;  /* 0x00000c0408082981 */ /* 0x002ea8000c1e1900 */
[----:B---3--:R-:W3:Y:S02]  /*0470*/  @P3 LDG.E R12, desc[UR4][R12.64+0x10] ;  /* 0x000010040c0c3981 */ /* 0x008ee4000c1e1900 */
[----:B------:R-:W1:Y:S02]  /*0480*/  @!P4 LDC.64 R22, c[0x0][0x388] ;  /* 0x0000e200ff16cb82 */ /* 0x000e640000000a00 */
[----:B------:R-:W3:Y:S01]  /*0490*/  @P3 LDG.E R21, desc[UR4][R20.64] ;  /* 0x0000000414153981 */ /* 0x000ee2000c1e1900 */
[----:B------:R-:W-:-:S03]  /*04a0*/  @!P4 IMAD.IADD R26, R25, 0x1, R26 ;  /* 0x00000001191ac824 */ /* 0x000fc600078e021a */
[----:B------:R0:W3:Y:S02]  /*04b0*/  @P0 LDG.E R25, desc[UR4][R2.64+0x4] ;  /* 0x0000040402190981 */ /* 0x0000e4000c1e1900 */
[----:B------:R-:W1:Y:S02]  /*04c0*/  @!P6 LDC.64 R28, c[0x0][0x388] ;  /* 0x0000e200ff1ceb82 */ /* 0x000e640000000a00 */
[----:B----4-:R-:W4:Y:S01]  /*04d0*/  @P0 LDG.E R14, desc[UR4][R14.64+0x14] ;  /* 0x000014040e0e0981 */ /* 0x010f22000c1e1900 */
[----:B0-----:R-:W-:-:S03]  /*04e0*/  @!P4 IMAD.WIDE R18, R26, 0x4, R18 ;  /* 0x000000041a12c825 */ /* 0x001fc600078e0212 */
[----:B------:R-:W4:Y:S02]  /*04f0*/  @!P1 LDG.E R7, desc[UR4][R10.64+-0x4] ;  /* 0xfffffc040a079981 */ /* 0x000f24000c1e1900 */
[----:B------:R-:W0:Y:S02]  /*0500*/  LDC.64 R2, c[0x0][0x390] ;  /* 0x0000e400ff027b82 */ /* 0x000e240000000a00 */
[----:B------:R-:W4:Y:S04]  /*0510*/  @!P1 LDG.E R16, desc[UR4][R16.64+0x18] ;  /* 0x0000180410109981 */ /* 0x000f28000c1e1900 */
[----:B------:R-:W4:Y:S04]  /*0520*/  @!P4 LDG.E R19, desc[UR4][R18.64] ;  /* 0x000000041213c981 */ /* 0x000f28000c1e1900 */
[----:B-1----:R-:W4:Y:S04]  /*0530*/  @!P4 LDG.E R22, desc[UR4][R22.64+0x1c] ;  /* 0x00001c041616c981 */ /* 0x002f28000c1e1900 */
[----:B------:R-:W4:Y:S04]  /*0540*/  @!P6 LDG.E R9, desc[UR4][R10.64+0x4] ;  /* 0x000004040a09e981 */ /* 0x000f28000c1e1900 */
[----:B------:R-:W4:Y:S01]  /*0550*/  @!P6 LDG.E R28, desc[UR4][R28.64+0x20] ;  /* 0x000020041c1ce981 */ /* 0x000f22000c1e1900 */
[----:B0-----:R-:W-:-:S04]  /*0560*/  IMAD.WIDE R2, R0, 0x4, R2 ;  /* 0x0000000400027825 */ /* 0x001fc800078e0202 */
[----:B-----5:R-:W-:-:S04]  /*0570*/  @!P5 FFMA R24, R5, R6, R24 ;  /* 0x000000060518d223 */ /* 0x020fc80000000018 */
[----:B--2---:R-:W-:-:S04]  /*0580*/  @P2 FFMA R24, R27, R8, R24 ;  /* 0x000000081b182223 */ /* 0x004fc80000000018 */
[----:B---3--:R-:W-:-:S04]  /*0590*/  @P3 FFMA R24, R21, R12, R24 ;  /* 0x0000000c15183223 */ /* 0x008fc80000000018 */
[----:B----4-:R-:W-:-:S04]  /*05a0*/  @P0 FFMA R24, R25, R14, R24 ;  /* 0x0000000e19180223 */ /* 0x010fc80000000018 */
[----:B------:R-:W-:-:S04]  /*05b0*/  @!P1 FFMA R24, R7, R16, R24 ;  /* 0x0000001007189223 */ /* 0x000fc80000000018 */
[----:B------:R-:W-:-:S04]  /*05c0*/  @!P4 FFMA R24, R19, R22, R24 ;  /* 0x000000161318c223 */ /* 0x000fc80000000018 */
[----:B------:R-:W-:-:S05]  /*05d0*/  @!P6 FFMA R24, R9, R28, R24 ;  /* 0x0000001c0918e223 */ /* 0x000fca0000000018 */
[----:B------:R-:W-:Y:S01]  /*05e0*/  STG.E desc[UR4][R2.64], R24 ;  /* 0x0000001802007986 */ /* 0x000fe2000c101904 */
[----:B------:R-:W-:Y:S05]  /*05f0*/  EXIT ;  /* 0x000000000000794d */ /* 0x000fea0003800000 */
.L_x_0:
[----:B------:R-:W-:-:S00]  /*0600*/  BRA `(.L_x_0) ;  /* 0xfffffffc00fc7947 */ /* 0x000fc0000383ffff */
[----:B------:R-:W-:-:S00]  /*0610*/  NOP ;  /* 0x0000000000007918 */ /* 0x000fc00000000000 */
        /* <DEDUP_REMOVED lines=14> */
.L_x_1:


//--------------------- .nv.shared.reserved.0     --------------------------
	.section	.nv.shared.reserved.0,"aw",@nobits
	.weak		__nv_reservedSMEM_offset_0_alias
	.size		__nv_reservedSMEM_offset_0_alias, 0, 64
	.other		__nv_reservedSMEM_offset_0_alias,@"STO_CUDA_RESERVED_SHARED STV_DEFAULT"
__nv_reservedSMEM_offset_0_alias:
	.zero		0
	.zero		64


//--------------------- .nv.constant0._Z6Conv2DPfS_S_ii --------------------------
	.section	.nv.constant0._Z6Conv2DPfS_S_ii,"a",@progbits
	.sectionflags	@""
	.align	4
.nv.constant0._Z6Conv2DPfS_S_ii:
	.zero		928


//--------------------- SYMBOLS --------------------------

	.type		.nv.reservedSmem.offset0,@object
	.size		.nv.reservedSmem.offset0,0x4
